//
// Generated by NVIDIA NVVM Compiler
//
// Compiler Build ID: CL-36424714
// Cuda compilation tools, release 13.0, V13.0.88
// Based on NVVM 20.0.0
//

.version 9.0
.target sm_100
.address_size 64

	// .globl	_Z13sum_reductionPiS_
// _ZZ13sum_reductionPiS_E11partial_sum has been demoted

.visible .entry _Z13sum_reductionPiS_(
	.param .u64 .ptr .align 1 _Z13sum_reductionPiS__param_0,
	.param .u64 .ptr .align 1 _Z13sum_reductionPiS__param_1
)
{
	.reg .pred 	%p<5>;
	.reg .b32 	%r<25>;
	.reg .b64 	%rd<9>;
	// demoted variable
	.shared .align 4 .b8 _ZZ13sum_reductionPiS_E11partial_sum[1024];
	ld.param.u64 	%rd2, [_Z13sum_reductionPiS__param_0];
	ld.param.u64 	%rd1, [_Z13sum_reductionPiS__param_1];
	cvta.to.global.u64 	%rd3, %rd2;
	mov.u32 	%r1, %ctaid.x;
	mov.u32 	%r2, %ntid.x;
	mov.u32 	%r3, %tid.x;
	mad.lo.s32 	%r9, %r1, %r2, %r3;
	mul.wide.s32 	%rd4, %r9, 4;
	add.s64 	%rd5, %rd3, %rd4;
	ld.global.u32 	%r10, [%rd5];
	shl.b32 	%r11, %r3, 2;
	mov.u32 	%r12, _ZZ13sum_reductionPiS_E11partial_sum;
	add.s32 	%r13, %r12, %r11;
	st.shared.u32 	[%r13], %r10;
	bar.sync 	0;
	setp.lt.u32 	%p1, %r2, 2;
	@%p1 bra 	$L__BB0_5;
	shl.b32 	%r4, %r3, 1;
	mov.b32 	%r24, 1;
$L__BB0_2:
	mul.lo.s32 	%r6, %r24, %r4;
	add.s32 	%r7, %r6, %r24;
	setp.ge.u32 	%p2, %r7, %r2;
	@%p2 bra 	$L__BB0_4;
	shl.b32 	%r15, %r7, 2;
	add.s32 	%r17, %r12, %r15;
	ld.shared.u32 	%r18, [%r17];
	shl.b32 	%r19, %r6, 2;
	add.s32 	%r20, %r12, %r19;
	ld.shared.u32 	%r21, [%r20];
	add.s32 	%r22, %r21, %r18;
	st.shared.u32 	[%r20], %r22;
$L__BB0_4:
	bar.sync 	0;
	shl.b32 	%r24, %r24, 1;
	setp.lt.u32 	%p3, %r24, %r2;
	@%p3 bra 	$L__BB0_2;
$L__BB0_5:
	setp.ne.s32 	%p4, %r3, 0;
	@%p4 bra 	$L__BB0_7;
	ld.shared.u32 	%r23, [_ZZ13sum_reductionPiS_E11partial_sum];
	cvta.to.global.u64 	%rd6, %rd1;
	mul.wide.u32 	%rd7, %r1, 4;
	add.s64 	%rd8, %rd6, %rd7;
	st.global.u32 	[%rd8], %r23;
$L__BB0_7:
	ret;

}


// ===== COMPILED SASS (sm_100) =====

	.target	sm_100

	.elftype	@"ET_EXEC"


//--------------------- .note.nv.tkinfo           --------------------------
	.section	.note.nv.tkinfo,"",@"SHT_NOTE"
	.sectionflags	@"SHF_NOTE_NV_TKINFO"
	.tkinfo
        /*0018*/ 	.word	0x00000002
        /*0030*/ 	.string	""
        /*0030*/ 	.string	"ptxas"
        /*0030*/ 	.string	"Cuda compilation tools, release 13.0, V13.0.88"
        /*0030*/ 	.string	"Build cuda_13.0.r13.0/compiler.36424714_0"
        /*0030*/ 	.string	"-arch sm_100 -m 64 "



//--------------------- .note.nv.cuinfo           --------------------------
	.section	.note.nv.cuinfo,"",@"SHT_NOTE"
	.sectionflags	@"SHF_NOTE_NV_CUINFO"
        /*0018*/ 	.short	0x0002
        /*001a*/ 	.short	0x0064
        /*001c*/ 	.short	0x0082
	.zero		2


//--------------------- .nv.info                  --------------------------
	.section	.nv.info,"",@"SHT_CUDA_INFO"
	.align	4


	//----- nvinfo : EIATTR_REGCOUNT
	.align		4
        /*0000*/ 	.byte	0x04, 0x2f
        /*0002*/ 	.short	(.L_1 - .L_0)
	.align		4
.L_0:
        /*0004*/ 	.word	index@(_Z13sum_reductionPiS_)
        /*0008*/ 	.word	0x0000000a


	//----- nvinfo : EIATTR_FRAME_SIZE
	.align		4
.L_1:
        /*000c*/ 	.byte	0x04, 0x11
        /*000e*/ 	.short	(.L_3 - .L_2)
	.align		4
.L_2:
        /*0010*/ 	.word	index@(_Z13sum_reductionPiS_)
        /*0014*/ 	.word	0x00000000


	//----- nvinfo : EIATTR_MIN_STACK_SIZE
	.align		4
.L_3:
        /*0018*/ 	.byte	0x04, 0x12
        /*001a*/ 	.short	(.L_5 - .L_4)
	.align		4
.L_4:
        /*001c*/ 	.word	index@(_Z13sum_reductionPiS_)
        /*0020*/ 	.word	0x00000000
.L_5:


//--------------------- .nv.compat                --------------------------
	.section	.nv.compat,"",@"SHT_CUDA_COMPAT_INFO"
	.align	4
        /*0000*/ 	.byte	0x02, 0x09, 0x00, 0x00, 0x02, 0x02, 0x01, 0x00, 0x02, 0x05, 0x05, 0x00, 0x03, 0x07, 0x01, 0x01
        /*0010*/ 	.byte	0x02, 0x03, 0x00, 0x00, 0x02, 0x06, 0x01, 0x00, 0x04, 0x0b, 0x08, 0x00, 0x09, 0x00, 0x00, 0x00
        /*0020*/ 	.byte	0x00, 0x00, 0x00, 0x00


//--------------------- .nv.info._Z13sum_reductionPiS_ --------------------------
	.section	.nv.info._Z13sum_reductionPiS_,"",@"SHT_CUDA_INFO"
	.sectionflags	@""
	.align	4


	//----- nvinfo : EIATTR_CUDA_API_VERSION
	.align		4
        /*0000*/ 	.byte	0x04, 0x37
        /*0002*/ 	.short	(.L_7 - .L_6)
.L_6:
        /*0004*/ 	.word	0x00000082


	//----- nvinfo : EIATTR_KPARAM_INFO
	.align		4
.L_7:
        /*0008*/ 	.byte	0x04, 0x17
        /*000a*/ 	.short	(.L_9 - .L_8)
.L_8:
        /*000c*/ 	.word	0x00000000
        /*0010*/ 	.short	0x0001
        /*0012*/ 	.short	0x0008
        /*0014*/ 	.byte	0x00, 0xf5, 0x21, 0x00


	//----- nvinfo : EIATTR_KPARAM_INFO
	.align		4
.L_9:
        /*0018*/ 	.byte	0x04, 0x17
        /*001a*/ 	.short	(.L_11 - .L_10)
.L_10:
        /*001c*/ 	.word	0x00000000
        /*0020*/ 	.short	0x0000
        /*0022*/ 	.short	0x0000
        /*0024*/ 	.byte	0x00, 0xf5, 0x21, 0x00


	//----- nvinfo : EIATTR_SPARSE_MMA_MASK
	.align		4
.L_11:
        /*0028*/ 	.byte	0x03, 0x50
        /*002a*/ 	.short	0x0000


	//----- nvinfo : EIATTR_MAXREG_COUNT
	.align		4
        /*002c*/ 	.byte	0x03, 0x1b
        /*002e*/ 	.short	0x00ff


	//----- nvinfo : EIATTR_NUM_BARRIERS
	.align		4
        /*0030*/ 	.byte	0x02, 0x4c
        /*0032*/ 	.byte	0x01
	.zero		1


	//----- nvinfo : EIATTR_MERCURY_ISA_VERSION
	.align		4
        /*0034*/ 	.byte	0x03, 0x5f
        /*0036*/ 	.short	0x0101


	//----- nvinfo : EIATTR_VRC_CTA_INIT_COUNT
	.align		4
        /*0038*/ 	.byte	0x02, 0x4a
	.zero		1
	.zero		1


	//----- nvinfo : EIATTR_EXIT_INSTR_OFFSETS
	.align		4
        /*003c*/ 	.byte	0x04, 0x1c
        /*003e*/ 	.short	(.L_13 - .L_12)


	//   ....[0]....
.L_12:
        /*0040*/ 	.word	0x00000210


	//   ....[1]....
        /*0044*/ 	.word	0x00000290


	//----- nvinfo : EIATTR_CBANK_PARAM_SIZE
	.align		4
.L_13:
        /*0048*/ 	.byte	0x03, 0x19
        /*004a*/ 	.short	0x0010


	//----- nvinfo : EIATTR_PARAM_CBANK
	.align		4
        /*004c*/ 	.byte	0x04, 0x0a
        /*004e*/ 	.short	(.L_15 - .L_14)
	.align		4
.L_14:
        /*0050*/ 	.word	index@(.nv.constant0._Z13sum_reductionPiS_)
        /*0054*/ 	.short	0x0380
        /*0056*/ 	.short	0x0010


	//----- nvinfo : EIATTR_SW_WAR
	.align		4
.L_15:
        /*0058*/ 	.byte	0x04, 0x36
        /*005a*/ 	.short	(.L_17 - .L_16)
.L_16:
        /*005c*/ 	.word	0x00000008
.L_17:


//--------------------- .nv.callgraph             --------------------------
	.section	.nv.callgraph,"",@"SHT_CUDA_CALLGRAPH"
	.align	4
	.sectionentsize	8
	.align		4
        /*0000*/ 	.word	0x00000000
	.align		4
        /*0004*/ 	.word	0xffffffff
	.align		4
        /*0008*/ 	.word	0x00000000
	.align		4
        /*000c*/ 	.word	0xfffffffe
	.align		4
        /*0010*/ 	.word	0x00000000
	.align		4
        /*0014*/ 	.word	0xfffffffd
	.align		4
        /*0018*/ 	.word	0x00000000
	.align		4
        /*001c*/ 	.word	0xfffffffc


//--------------------- .text._Z13sum_reductionPiS_ --------------------------
	.section	.text._Z13sum_reductionPiS_,"ax",@progbits
	.align	128
        .global         _Z13sum_reductionPiS_
        .type           _Z13sum_reductionPiS_,@function
        .size           _Z13sum_reductionPiS_,(.L_x_3 - _Z13sum_reductionPiS_)
        .other          _Z13sum_reductionPiS_,@"STO_CUDA_ENTRY STV_DEFAULT"
_Z13sum_reductionPiS_:
.text._Z13sum_reductionPiS_:
[----:B------:R-:W-:Y:S01]  /*0000*/  LDC R1, c[0x0][0x37c] ;  /* 0x0000df00ff017b82 */ /* 0x000fe20000000800 */
[----:B------:R-:W0:Y:S07]  /*0010*/  S2R R7, SR_CTAID.X ;  /* 0x0000000000077919 */ /* 0x000e2e0000002500 */
[----:B------:R-:W1:Y:S01]  /*0020*/  LDC.64 R2, c[0x0][0x380] ;  /* 0x0000e000ff027b82 */ /* 0x000e620000000a00 */
[----:B------:R-:W0:Y:S01]  /*0030*/  LDCU UR8, c[0x0][0x360] ;  /* 0x00006c00ff0877ac */ /* 0x000e220008000800 */
[----:B------:R-:W0:Y:S01]  /*0040*/  S2R R0, SR_TID.X ;  /* 0x0000000000007919 */ /* 0x000e220000002100 */
[----:B------:R-:W2:Y:S01]  /*0050*/  LDCU.64 UR6, c[0x0][0x358] ;  /* 0x00006b00ff0677ac */ /* 0x000ea20008000a00 */
[----:B0-----:R-:W-:-:S04]  /*0060*/  IMAD R5, R7, UR8, R0 ;  /* 0x0000000807057c24 */ /* 0x001fc8000f8e0200 */
[----:B-1----:R-:W-:-:S06]  /*0070*/  IMAD.WIDE R2, R5, 0x4, R2 ;  /* 0x0000000405027825 */ /* 0x002fcc00078e0202 */
[----:B--2---:R-:W2:Y:S01]  /*0080*/  LDG.E R2, desc[UR6][R2.64] ;  /* 0x0000000602027981 */ /* 0x004ea2000c1e1900 */
[----:B------:R-:W0:Y:S01]  /*0090*/  S2UR UR5, SR_CgaCtaId ;  /* 0x00000000000579c3 */ /* 0x000e220000008800 */
[----:B------:R-:W-:Y:S01]  /*00a0*/  UMOV UR4, 0x400 ;  /* 0x0000040000047882 */ /* 0x000fe20000000000 */
[----:B------:R-:W-:Y:S01]  /*00b0*/  UISETP.GE.U32.AND UP0, UPT, UR8, 0x2, UPT ;  /* 0x000000020800788c */ /* 0x000fe2000bf06070 */
[----:B------:R-:W-:Y:S01]  /*00c0*/  ISETP.NE.AND P1, PT, R0, RZ, PT ;  /* 0x000000ff0000720c */ /* 0x000fe20003f25270 */
[----:B0-----:R-:W-:-:S06]  /*00d0*/  ULEA UR4, UR5, UR4, 0x18 ;  /* 0x0000000405047291 */ /* 0x001fcc000f8ec0ff */
[----:B------:R-:W-:-:S05]  /*00e0*/  LEA R5, R0, UR4, 0x2 ;  /* 0x0000000400057c11 */ /* 0x000fca000f8e10ff */
[----:B--2---:R0:W-:Y:S01]  /*00f0*/  STS [R5], R2 ;  /* 0x0000000205007388 */ /* 0x0041e20000000800 */
[----:B------:R-:W-:Y:S06]  /*0100*/  BAR.SYNC.DEFER_BLOCKING 0x0 ;  /* 0x0000000000007b1d */ /* 0x000fec0000010000 */
[----:B------:R-:W-:Y:S05]  /*0110*/  BRA.U !UP0, `(.L_x_0) ;  /* 0x00000001083c7547 */ /* 0x000fea000b800000 */
[----:B------:R-:W-:Y:S01]  /*0120*/  IMAD.SHL.U32 R0, R0, 0x2, RZ ;  /* 0x0000000200007824 */ /* 0x000fe200078e00ff */
[----:B------:R-:W-:-:S06]  /*0130*/  UMOV UR5, 0x1 ;  /* 0x0000000100057882 */ /* 0x000fcc0000000000 */
.L_x_1:
[----:B-1----:R-:W-:-:S05]  /*0140*/  IMAD R3, R0, UR5, RZ ;  /* 0x0000000500037c24 */ /* 0x002fca000f8e02ff */
[----:B0-----:R-:W-:Y:S01]  /*0150*/  IADD3 R2, PT, PT, R3, UR5, RZ ;  /* 0x0000000503027c10 */ /* 0x001fe2000fffe0ff */
[----:B------:R-:W-:-:S03]  /*0160*/  USHF.L.U32 UR5, UR5, 0x1, URZ ;  /* 0x0000000105057899 */ /* 0x000fc600080006ff */
[----:B------:R-:W-:Y:S01]  /*0170*/  ISETP.GE.U32.AND P0, PT, R2, UR8, PT ;  /* 0x0000000802007c0c */ /* 0x000fe2000bf06070 */
[----:B------:R-:W-:-:S12]  /*0180*/  UISETP.GE.U32.AND UP0, UPT, UR5, UR8, UPT ;  /* 0x000000080500728c */ /* 0x000fd8000bf06070 */
[----:B------:R-:W-:Y:S02]  /*0190*/  @!P0 LEA R2, R2, UR4, 0x2 ;  /* 0x0000000402028c11 */ /* 0x000fe4000f8e10ff */
[----:B------:R-:W-:-:S04]  /*01a0*/  @!P0 LEA R3, R3, UR4, 0x2 ;  /* 0x0000000403038c11 */ /* 0x000fc8000f8e10ff */
[----:B------:R-:W-:Y:S04]  /*01b0*/  @!P0 LDS R2, [R2] ;  /* 0x0000000002028984 */ /* 0x000fe80000000800 */
[----:B------:R-:W0:Y:S02]  /*01c0*/  @!P0 LDS R5, [R3] ;  /* 0x0000000003058984 */ /* 0x000e240000000800 */
[----:B0-----:R-:W-:-:S05]  /*01d0*/  @!P0 IMAD.IADD R4, R2, 0x1, R5 ;  /* 0x0000000102048824 */ /* 0x001fca00078e0205 */
[----:B------:R1:W-:Y:S01]  /*01e0*/  @!P0 STS [R3], R4 ;  /* 0x0000000403008388 */ /* 0x0003e20000000800 */
[----:B------:R-:W-:Y:S06]  /*01f0*/  BAR.SYNC.DEFER_BLOCKING 0x0 ;  /* 0x0000000000007b1d */ /* 0x000fec0000010000 */
[----:B------:R-:W-:Y:S05]  /*0200*/  BRA.U !UP0, `(.L_x_1) ;  /* 0xfffffffd08cc7547 */ /* 0x000fea000b83ffff */
.L_x_0:
[----:B------:R-:W-:Y:S05]  /*0210*/  @P1 EXIT ;  /* 0x000000000000194d */ /* 0x000fea0003800000 */
[----:B------:R-:W2:Y:S01]  /*0220*/  S2UR UR5, SR_CgaCtaId ;  /* 0x00000000000579c3 */ /* 0x000ea20000008800 */
[----:B------:R-:W-:-:S07]  /*0230*/  UMOV UR4, 0x400 ;  /* 0x0000040000047882 */ /* 0x000fce0000000000 */
[----:B01----:R-:W0:Y:S01]  /*0240*/  LDC.64 R2, c[0x0][0x388] ;  /* 0x0000e200ff027b82 */ /* 0x003e220000000a00 */
[----:B--2---:R-:W-:Y:S01]  /*0250*/  ULEA UR4, UR5, UR4, 0x18 ;  /* 0x0000000405047291 */ /* 0x004fe2000f8ec0ff */
[----:B0-----:R-:W-:-:S08]  /*0260*/  IMAD.WIDE.U32 R2, R7, 0x4, R2 ;  /* 0x0000000407027825 */ /* 0x001fd000078e0002 */
[----:B------:R-:W0:Y:S04]  /*0270*/  LDS R5, [UR4] ;  /* 0x00000004ff057984 */ /* 0x000e280008000800 */
[----:B0-----:R-:W-:Y:S01]  /*0280*/  STG.E desc[UR6][R2.64], R5 ;  /* 0x0000000502007986 */ /* 0x001fe2000c101906 */
[----:B------:R-:W-:Y:S05]  /*0290*/  EXIT ;  /* 0x000000000000794d */ /* 0x000fea0003800000 */
.L_x_2:
[----:B------:R-:W-:-:S00]  /*02a0*/  BRA `(.L_x_2) ;  /* 0xfffffffc00fc7947 */ /* 0x000fc0000383ffff */
[----:B------:R-:W-:-:S00]  /*02b0*/  NOP ;  /* 0x0000000000007918 */ /* 0x000fc00000000000 */
        /* <DEDUP_REMOVED lines=12> */
.L_x_3:


//--------------------- .nv.shared._Z13sum_reductionPiS_ --------------------------
	.section	.nv.shared._Z13sum_reductionPiS_,"aw",@nobits
	.sectionflags	@""
	.align	4
.nv.shared._Z13sum_reductionPiS_:
	.zero		2048


//--------------------- .nv.shared.reserved.0     --------------------------
	.section	.nv.shared.reserved.0,"aw",@nobits
	.weak		__nv_reservedSMEM_offset_0_alias
	.size		__nv_reservedSMEM_offset_0_alias, 0, 64
	.other		__nv_reservedSMEM_offset_0_alias,@"STO_CUDA_RESERVED_SHARED STV_DEFAULT"
__nv_reservedSMEM_offset_0_alias:
	.zero		0
	.zero		64


//--------------------- .nv.constant0._Z13sum_reductionPiS_ --------------------------
	.section	.nv.constant0._Z13sum_reductionPiS_,"a",@progbits
	.sectionflags	@""
	.align	4
.nv.constant0._Z13sum_reductionPiS_:
	.zero		912


//--------------------- SYMBOLS --------------------------

	.type		.nv.reservedSmem.offset0,@object
	.size		.nv.reservedSmem.offset0,0x4
	.type		.nv.reservedSmem.cap,@object
	.size		.nv.reservedSmem.cap,0x4
